//
// Generated by NVIDIA NVVM Compiler
//
// Compiler Build ID: CL-36424714
// Cuda compilation tools, release 13.0, V13.0.88
// Based on NVVM 20.0.0
//

.version 9.0
.target sm_100
.address_size 64

	// .globl	_Z6MatAddPA1048576_fS0_S0_

.visible .entry _Z6MatAddPA1048576_fS0_S0_(
	.param .u64 .ptr .align 1 _Z6MatAddPA1048576_fS0_S0__param_0,
	.param .u64 .ptr .align 1 _Z6MatAddPA1048576_fS0_S0__param_1,
	.param .u64 .ptr .align 1 _Z6MatAddPA1048576_fS0_S0__param_2
)
{
	.reg .b32 	%r<3>;
	.reg .b32 	%f<4>;
	.reg .b64 	%rd<15>;

	ld.param.u64 	%rd1, [_Z6MatAddPA1048576_fS0_S0__param_0];
	ld.param.u64 	%rd2, [_Z6MatAddPA1048576_fS0_S0__param_1];
	ld.param.u64 	%rd3, [_Z6MatAddPA1048576_fS0_S0__param_2];
	cvta.to.global.u64 	%rd4, %rd3;
	cvta.to.global.u64 	%rd5, %rd2;
	cvta.to.global.u64 	%rd6, %rd1;
	mov.u32 	%r1, %tid.x;
	mov.u32 	%r2, %tid.y;
	mul.wide.u32 	%rd7, %r1, 4194304;
	add.s64 	%rd8, %rd6, %rd7;
	mul.wide.u32 	%rd9, %r2, 4;
	add.s64 	%rd10, %rd8, %rd9;
	ld.global.f32 	%f1, [%rd10];
	add.s64 	%rd11, %rd5, %rd7;
	add.s64 	%rd12, %rd11, %rd9;
	ld.global.f32 	%f2, [%rd12];
	add.f32 	%f3, %f1, %f2;
	add.s64 	%rd13, %rd4, %rd7;
	add.s64 	%rd14, %rd13, %rd9;
	st.global.f32 	[%rd14], %f3;
	ret;

}


// ===== COMPILED SASS (sm_100) =====

	.target	sm_100

	.elftype	@"ET_EXEC"


//--------------------- .note.nv.tkinfo           --------------------------
	.section	.note.nv.tkinfo,"",@"SHT_NOTE"
	.sectionflags	@"SHF_NOTE_NV_TKINFO"
	.tkinfo
        /*0018*/ 	.word	0x00000002
        /*0030*/ 	.string	""
        /*0030*/ 	.string	"ptxas"
        /*0030*/ 	.string	"Cuda compilation tools, release 13.0, V13.0.88"
        /*0030*/ 	.string	"Build cuda_13.0.r13.0/compiler.36424714_0"
        /*0030*/ 	.string	"-arch sm_100 -m 64 "



//--------------------- .note.nv.cuinfo           --------------------------
	.section	.note.nv.cuinfo,"",@"SHT_NOTE"
	.sectionflags	@"SHF_NOTE_NV_CUINFO"
        /*0018*/ 	.short	0x0002
        /*001a*/ 	.short	0x0064
        /*001c*/ 	.short	0x0082
	.zero		2


//--------------------- .nv.info                  --------------------------
	.section	.nv.info,"",@"SHT_CUDA_INFO"
	.align	4


	//----- nvinfo : EIATTR_REGCOUNT
	.align		4
        /*0000*/ 	.byte	0x04, 0x2f
        /*0002*/ 	.short	(.L_1 - .L_0)
	.align		4
.L_0:
        /*0004*/ 	.word	index@(_Z6MatAddPA1048576_fS0_S0_)
        /*0008*/ 	.word	0x0000000e


	//----- nvinfo : EIATTR_FRAME_SIZE
	.align		4
.L_1:
        /*000c*/ 	.byte	0x04, 0x11
        /*000e*/ 	.short	(.L_3 - .L_2)
	.align		4
.L_2:
        /*0010*/ 	.word	index@(_Z6MatAddPA1048576_fS0_S0_)
        /*0014*/ 	.word	0x00000000


	//----- nvinfo : EIATTR_MIN_STACK_SIZE
	.align		4
.L_3:
        /*0018*/ 	.byte	0x04, 0x12
        /*001a*/ 	.short	(.L_5 - .L_4)
	.align		4
.L_4:
        /*001c*/ 	.word	index@(_Z6MatAddPA1048576_fS0_S0_)
        /*0020*/ 	.word	0x00000000
.L_5:


//--------------------- .nv.compat                --------------------------
	.section	.nv.compat,"",@"SHT_CUDA_COMPAT_INFO"
	.align	4
        /*0000*/ 	.byte	0x02, 0x09, 0x00, 0x00, 0x02, 0x02, 0x01, 0x00, 0x02, 0x05, 0x05, 0x00, 0x03, 0x07, 0x01, 0x01
        /*0010*/ 	.byte	0x02, 0x03, 0x00, 0x00, 0x02, 0x06, 0x01, 0x00, 0x04, 0x0b, 0x08, 0x00, 0x09, 0x00, 0x00, 0x00
        /*0020*/ 	.byte	0x00, 0x00, 0x00, 0x00


//--------------------- .nv.info._Z6MatAddPA1048576_fS0_S0_ --------------------------
	.section	.nv.info._Z6MatAddPA1048576_fS0_S0_,"",@"SHT_CUDA_INFO"
	.sectionflags	@""
	.align	4


	//----- nvinfo : EIATTR_CUDA_API_VERSION
	.align		4
        /*0000*/ 	.byte	0x04, 0x37
        /*0002*/ 	.short	(.L_7 - .L_6)
.L_6:
        /*0004*/ 	.word	0x00000082


	//----- nvinfo : EIATTR_KPARAM_INFO
	.align		4
.L_7:
        /*0008*/ 	.byte	0x04, 0x17
        /*000a*/ 	.short	(.L_9 - .L_8)
.L_8:
        /*000c*/ 	.word	0x00000000
        /*0010*/ 	.short	0x0002
        /*0012*/ 	.short	0x0010
        /*0014*/ 	.byte	0x00, 0xf5, 0x21, 0x00


	//----- nvinfo : EIATTR_KPARAM_INFO
	.align		4
.L_9:
        /*0018*/ 	.byte	0x04, 0x17
        /*001a*/ 	.short	(.L_11 - .L_10)
.L_10:
        /*001c*/ 	.word	0x00000000
        /*0020*/ 	.short	0x0001
        /*0022*/ 	.short	0x0008
        /*0024*/ 	.byte	0x00, 0xf5, 0x21, 0x00


	//----- nvinfo : EIATTR_KPARAM_INFO
	.align		4
.L_11:
        /*0028*/ 	.byte	0x04, 0x17
        /*002a*/ 	.short	(.L_13 - .L_12)
.L_12:
        /*002c*/ 	.word	0x00000000
        /*0030*/ 	.short	0x0000
        /*0032*/ 	.short	0x0000
        /*0034*/ 	.byte	0x00, 0xf5, 0x21, 0x00


	//----- nvinfo : EIATTR_SPARSE_MMA_MASK
	.align		4
.L_13:
        /*0038*/ 	.byte	0x03, 0x50
        /*003a*/ 	.short	0x0000


	//----- nvinfo : EIATTR_MAXREG_COUNT
	.align		4
        /*003c*/ 	.byte	0x03, 0x1b
        /*003e*/ 	.short	0x00ff


	//----- nvinfo : EIATTR_MERCURY_ISA_VERSION
	.align		4
        /*0040*/ 	.byte	0x03, 0x5f
        /*0042*/ 	.short	0x0101


	//----- nvinfo : EIATTR_VRC_CTA_INIT_COUNT
	.align		4
        /*0044*/ 	.byte	0x02, 0x4a
	.zero		1
	.zero		1


	//----- nvinfo : EIATTR_EXIT_INSTR_OFFSETS
	.align		4
        /*0048*/ 	.byte	0x04, 0x1c
        /*004a*/ 	.short	(.L_15 - .L_14)


	//   ....[0]....
.L_14:
        /*004c*/ 	.word	0x00000110


	//----- nvinfo : EIATTR_CBANK_PARAM_SIZE
	.align		4
.L_15:
        /*0050*/ 	.byte	0x03, 0x19
        /*0052*/ 	.short	0x0018


	//----- nvinfo : EIATTR_PARAM_CBANK
	.align		4
        /*0054*/ 	.byte	0x04, 0x0a
        /*0056*/ 	.short	(.L_17 - .L_16)
	.align		4
.L_16:
        /*0058*/ 	.word	index@(.nv.constant0._Z6MatAddPA1048576_fS0_S0_)
        /*005c*/ 	.short	0x0380
        /*005e*/ 	.short	0x0018


	//----- nvinfo : EIATTR_SW_WAR
	.align		4
.L_17:
        /*0060*/ 	.byte	0x04, 0x36
        /*0062*/ 	.short	(.L_19 - .L_18)
.L_18:
        /*0064*/ 	.word	0x00000008
.L_19:


//--------------------- .nv.callgraph             --------------------------
	.section	.nv.callgraph,"",@"SHT_CUDA_CALLGRAPH"
	.align	4
	.sectionentsize	8
	.align		4
        /*0000*/ 	.word	0x00000000
	.align		4
        /*0004*/ 	.word	0xffffffff
	.align		4
        /*0008*/ 	.word	0x00000000
	.align		4
        /*000c*/ 	.word	0xfffffffe
	.align		4
        /*0010*/ 	.word	0x00000000
	.align		4
        /*0014*/ 	.word	0xfffffffd
	.align		4
        /*0018*/ 	.word	0x00000000
	.align		4
        /*001c*/ 	.word	0xfffffffc


//--------------------- .text._Z6MatAddPA1048576_fS0_S0_ --------------------------
	.section	.text._Z6MatAddPA1048576_fS0_S0_,"ax",@progbits
	.align	128
        .global         _Z6MatAddPA1048576_fS0_S0_
        .type           _Z6MatAddPA1048576_fS0_S0_,@function
        .size           _Z6MatAddPA1048576_fS0_S0_,(.L_x_1 - _Z6MatAddPA1048576_fS0_S0_)
        .other          _Z6MatAddPA1048576_fS0_S0_,@"STO_CUDA_ENTRY STV_DEFAULT"
_Z6MatAddPA1048576_fS0_S0_:
.text._Z6MatAddPA1048576_fS0_S0_:
[----:B------:R-:W-:Y:S01]  /*0000*/  LDC R1, c[0x0][0x37c] ;  /* 0x0000df00ff017b82 */ /* 0x000fe20000000800 */
[----:B------:R-:W0:Y:S07]  /*0010*/  S2R R9, SR_TID.X ;  /* 0x0000000000097919 */ /* 0x000e2e0000002100 */
[----:B------:R-:W0:Y:S01]  /*0020*/  LDC.64 R2, c[0x0][0x380] ;  /* 0x0000e000ff027b82 */ /* 0x000e220000000a00 */
[----:B------:R-:W1:Y:S01]  /*0030*/  LDCU.64 UR4, c[0x0][0x358] ;  /* 0x00006b00ff0477ac */ /* 0x000e620008000a00 */
[----:B------:R-:W2:Y:S06]  /*0040*/  S2R R11, SR_TID.Y ;  /* 0x00000000000b7919 */ /* 0x000eac0000002200 */
[----:B------:R-:W3:Y:S08]  /*0050*/  LDC.64 R4, c[0x0][0x388] ;  /* 0x0000e200ff047b82 */ /* 0x000ef00000000a00 */
[----:B------:R-:W4:Y:S01]  /*0060*/  LDC.64 R6, c[0x0][0x390] ;  /* 0x0000e400ff067b82 */ /* 0x000f220000000a00 */
[----:B0-----:R-:W-:-:S04]  /*0070*/  IMAD.WIDE.U32 R2, R9, 0x400000, R2 ;  /* 0x0040000009027825 */ /* 0x001fc800078e0002 */
[----:B---3--:R-:W-:-:S04]  /*0080*/  IMAD.WIDE.U32 R4, R9, 0x400000, R4 ;  /* 0x0040000009047825 */ /* 0x008fc800078e0004 */
[----:B--2---:R-:W-:-:S04]  /*0090*/  IMAD.WIDE.U32 R2, R11, 0x4, R2 ;  /* 0x000000040b027825 */ /* 0x004fc800078e0002 */
[----:B------:R-:W-:Y:S02]  /*00a0*/  IMAD.WIDE.U32 R4, R11, 0x4, R4 ;  /* 0x000000040b047825 */ /* 0x000fe400078e0004 */
[----:B-1----:R-:W2:Y:S04]  /*00b0*/  LDG.E R2, desc[UR4][R2.64] ;  /* 0x0000000402027981 */ /* 0x002ea8000c1e1900 */
[----:B------:R-:W2:Y:S01]  /*00c0*/  LDG.E R5, desc[UR4][R4.64] ;  /* 0x0000000404057981 */ /* 0x000ea2000c1e1900 */
[----:B----4-:R-:W-:-:S04]  /*00d0*/  IMAD.WIDE.U32 R6, R9, 0x400000, R6 ;  /* 0x0040000009067825 */ /* 0x010fc800078e0006 */
[----:B------:R-:W-:-:S04]  /*00e0*/  IMAD.WIDE.U32 R6, R11, 0x4, R6 ;  /* 0x000000040b067825 */ /* 0x000fc800078e0006 */
[----:B--2---:R-:W-:-:S05]  /*00f0*/  FADD R9, R2, R5 ;  /* 0x0000000502097221 */ /* 0x004fca0000000000 */
[----:B------:R-:W-:Y:S01]  /*0100*/  STG.E desc[UR4][R6.64], R9 ;  /* 0x0000000906007986 */ /* 0x000fe2000c101904 */
[----:B------:R-:W-:Y:S05]  /*0110*/  EXIT ;  /* 0x000000000000794d */ /* 0x000fea0003800000 */
.L_x_0:
[----:B------:R-:W-:-:S00]  /*0120*/  BRA `(.L_x_0) ;  /* 0xfffffffc00fc7947 */ /* 0x000fc0000383ffff */
[----:B------:R-:W-:-:S00]  /*0130*/  NOP ;  /* 0x0000000000007918 */ /* 0x000fc00000000000 */
        /* <DEDUP_REMOVED lines=12> */
.L_x_1:


//--------------------- .nv.shared.reserved.0     --------------------------
	.section	.nv.shared.reserved.0,"aw",@nobits
	.weak		__nv_reservedSMEM_offset_0_alias
	.size		__nv_reservedSMEM_offset_0_alias, 0, 64
	.other		__nv_reservedSMEM_offset_0_alias,@"STO_CUDA_RESERVED_SHARED STV_DEFAULT"
__nv_reservedSMEM_offset_0_alias:
	.zero		0
	.zero		64


//--------------------- .nv.constant0._Z6MatAddPA1048576_fS0_S0_ --------------------------
	.section	.nv.constant0._Z6MatAddPA1048576_fS0_S0_,"a",@progbits
	.sectionflags	@""
	.align	4
.nv.constant0._Z6MatAddPA1048576_fS0_S0_:
	.zero		920


//--------------------- SYMBOLS --------------------------

	.type		.nv.reservedSmem.offset0,@object
	.size		.nv.reservedSmem.offset0,0x4
